//
// Generated by NVIDIA NVVM Compiler
//
// Compiler Build ID: CL-36424714
// Cuda compilation tools, release 13.0, V13.0.88
// Based on NVVM 20.0.0
//

.version 9.0
.target sm_100
.address_size 64

	// .globl	_Z6kernelPi
.global .align 1 .b8 _ZN34_INTERNAL_aeebbb10_4_k_cu_84db3c434cuda3std3__45__cpo5beginE[1];
.global .align 1 .b8 _ZN34_INTERNAL_aeebbb10_4_k_cu_84db3c434cuda3std3__45__cpo3endE[1];
.global .align 1 .b8 _ZN34_INTERNAL_aeebbb10_4_k_cu_84db3c434cuda3std3__45__cpo6cbeginE[1];
.global .align 1 .b8 _ZN34_INTERNAL_aeebbb10_4_k_cu_84db3c434cuda3std3__45__cpo4cendE[1];
.global .align 1 .b8 _ZN34_INTERNAL_aeebbb10_4_k_cu_84db3c434cuda3std3__45__cpo6rbeginE[1];
.global .align 1 .b8 _ZN34_INTERNAL_aeebbb10_4_k_cu_84db3c434cuda3std3__45__cpo4rendE[1];
.global .align 1 .b8 _ZN34_INTERNAL_aeebbb10_4_k_cu_84db3c434cuda3std3__45__cpo7crbeginE[1];
.global .align 1 .b8 _ZN34_INTERNAL_aeebbb10_4_k_cu_84db3c434cuda3std3__45__cpo5crendE[1];
.global .align 1 .b8 _ZN34_INTERNAL_aeebbb10_4_k_cu_84db3c434cuda3std3__436_GLOBAL__N__aeebbb10_4_k_cu_84db3c436ignoreE[1];
.global .align 1 .b8 _ZN34_INTERNAL_aeebbb10_4_k_cu_84db3c434cuda3std3__419piecewise_constructE[1];
.global .align 1 .b8 _ZN34_INTERNAL_aeebbb10_4_k_cu_84db3c434cuda3std3__48in_placeE[1];
.global .align 1 .b8 _ZN34_INTERNAL_aeebbb10_4_k_cu_84db3c434cuda3std3__420unreachable_sentinelE[1];
.global .align 1 .b8 _ZN34_INTERNAL_aeebbb10_4_k_cu_84db3c434cuda3std3__47nulloptE[1];
.global .align 1 .b8 _ZN34_INTERNAL_aeebbb10_4_k_cu_84db3c434cuda3std3__48unexpectE[1];
.global .align 1 .b8 _ZN34_INTERNAL_aeebbb10_4_k_cu_84db3c434cuda3std6ranges3__45__cpo4swapE[1];
.global .align 1 .b8 _ZN34_INTERNAL_aeebbb10_4_k_cu_84db3c434cuda3std6ranges3__45__cpo9iter_moveE[1];
.global .align 1 .b8 _ZN34_INTERNAL_aeebbb10_4_k_cu_84db3c434cuda3std6ranges3__45__cpo5beginE[1];
.global .align 1 .b8 _ZN34_INTERNAL_aeebbb10_4_k_cu_84db3c434cuda3std6ranges3__45__cpo3endE[1];
.global .align 1 .b8 _ZN34_INTERNAL_aeebbb10_4_k_cu_84db3c434cuda3std6ranges3__45__cpo6cbeginE[1];
.global .align 1 .b8 _ZN34_INTERNAL_aeebbb10_4_k_cu_84db3c434cuda3std6ranges3__45__cpo4cendE[1];
.global .align 1 .b8 _ZN34_INTERNAL_aeebbb10_4_k_cu_84db3c434cuda3std6ranges3__45__cpo7advanceE[1];
.global .align 1 .b8 _ZN34_INTERNAL_aeebbb10_4_k_cu_84db3c434cuda3std6ranges3__45__cpo9iter_swapE[1];
.global .align 1 .b8 _ZN34_INTERNAL_aeebbb10_4_k_cu_84db3c434cuda3std6ranges3__45__cpo4nextE[1];
.global .align 1 .b8 _ZN34_INTERNAL_aeebbb10_4_k_cu_84db3c434cuda3std6ranges3__45__cpo4prevE[1];
.global .align 1 .b8 _ZN34_INTERNAL_aeebbb10_4_k_cu_84db3c434cuda3std6ranges3__45__cpo4dataE[1];
.global .align 1 .b8 _ZN34_INTERNAL_aeebbb10_4_k_cu_84db3c434cuda3std6ranges3__45__cpo5cdataE[1];
.global .align 1 .b8 _ZN34_INTERNAL_aeebbb10_4_k_cu_84db3c434cuda3std6ranges3__45__cpo4sizeE[1];
.global .align 1 .b8 _ZN34_INTERNAL_aeebbb10_4_k_cu_84db3c434cuda3std6ranges3__45__cpo5ssizeE[1];
.global .align 1 .b8 _ZN34_INTERNAL_aeebbb10_4_k_cu_84db3c434cuda3std6ranges3__45__cpo8distanceE[1];
.global .align 1 .b8 _ZN34_INTERNAL_aeebbb10_4_k_cu_84db3c436thrust24THRUST_300001_SM_1000_NS6system6detail10sequential3seqE[1];
.global .align 1 .b8 _ZN34_INTERNAL_aeebbb10_4_k_cu_84db3c436thrust24THRUST_300001_SM_1000_NS12placeholders2_1E[1];
.global .align 1 .b8 _ZN34_INTERNAL_aeebbb10_4_k_cu_84db3c436thrust24THRUST_300001_SM_1000_NS12placeholders2_2E[1];
.global .align 1 .b8 _ZN34_INTERNAL_aeebbb10_4_k_cu_84db3c436thrust24THRUST_300001_SM_1000_NS12placeholders2_3E[1];
.global .align 1 .b8 _ZN34_INTERNAL_aeebbb10_4_k_cu_84db3c436thrust24THRUST_300001_SM_1000_NS12placeholders2_4E[1];
.global .align 1 .b8 _ZN34_INTERNAL_aeebbb10_4_k_cu_84db3c436thrust24THRUST_300001_SM_1000_NS12placeholders2_5E[1];
.global .align 1 .b8 _ZN34_INTERNAL_aeebbb10_4_k_cu_84db3c436thrust24THRUST_300001_SM_1000_NS12placeholders2_6E[1];
.global .align 1 .b8 _ZN34_INTERNAL_aeebbb10_4_k_cu_84db3c436thrust24THRUST_300001_SM_1000_NS12placeholders2_7E[1];
.global .align 1 .b8 _ZN34_INTERNAL_aeebbb10_4_k_cu_84db3c436thrust24THRUST_300001_SM_1000_NS12placeholders2_8E[1];
.global .align 1 .b8 _ZN34_INTERNAL_aeebbb10_4_k_cu_84db3c436thrust24THRUST_300001_SM_1000_NS12placeholders2_9E[1];
.global .align 1 .b8 _ZN34_INTERNAL_aeebbb10_4_k_cu_84db3c436thrust24THRUST_300001_SM_1000_NS12placeholders3_10E[1];

.visible .entry _Z6kernelPi(
	.param .u64 .ptr .align 1 _Z6kernelPi_param_0
)
{
	.reg .pred 	%p<3>;
	.reg .b32 	%r<12>;
	.reg .b64 	%rd<3>;

	ld.param.u64 	%rd1, [_Z6kernelPi_param_0];
	cvta.to.global.u64 	%rd2, %rd1;
	mov.u32 	%r1, %ntid.x;
	mov.u32 	%r2, %ntid.y;
	mov.u32 	%r3, %ntid.z;
	setp.eq.s32 	%p1, %r3, 1;
	mov.u32 	%r4, %tid.z;
	mul.lo.s32 	%r5, %r4, %r1;
	setp.eq.s32 	%p2, %r2, 1;
	mov.u32 	%r6, %tid.y;
	mov.u32 	%r7, %tid.x;
	mad.lo.s32 	%r8, %r6, %r1, %r7;
	selp.b32 	%r9, %r7, %r8, %p2;
	mad.lo.s32 	%r10, %r5, %r2, %r9;
	selp.b32 	%r11, %r9, %r10, %p1;
	st.global.u32 	[%rd2], %r11;
	ret;

}
	// .globl	_ZN3cub18CUB_300001_SM_10006detail11EmptyKernelIvEEvv
.visible .entry _ZN3cub18CUB_300001_SM_10006detail11EmptyKernelIvEEvv()
{


	ret;

}


// ===== COMPILED SASS (sm_100) =====

	.target	sm_100

	.elftype	@"ET_EXEC"


//--------------------- .note.nv.tkinfo           --------------------------
	.section	.note.nv.tkinfo,"",@"SHT_NOTE"
	.sectionflags	@"SHF_NOTE_NV_TKINFO"
	.tkinfo
        /*0018*/ 	.word	0x00000002
        /*0030*/ 	.string	""
        /*0030*/ 	.string	"ptxas"
        /*0030*/ 	.string	"Cuda compilation tools, release 13.0, V13.0.88"
        /*0030*/ 	.string	"Build cuda_13.0.r13.0/compiler.36424714_0"
        /*0030*/ 	.string	"-arch sm_100 -m 64 "



//--------------------- .note.nv.cuinfo           --------------------------
	.section	.note.nv.cuinfo,"",@"SHT_NOTE"
	.sectionflags	@"SHF_NOTE_NV_CUINFO"
        /*0018*/ 	.short	0x0002
        /*001a*/ 	.short	0x0064
        /*001c*/ 	.short	0x0082
	.zero		2


//--------------------- .nv.info                  --------------------------
	.section	.nv.info,"",@"SHT_CUDA_INFO"
	.align	4


	//----- nvinfo : EIATTR_REGCOUNT
	.align		4
        /*0000*/ 	.byte	0x04, 0x2f
        /*0002*/ 	.short	(.L_41 - .L_40)
	.align		4
.L_40:
        /*0004*/ 	.word	index@(_Z6kernelPi)
        /*0008*/ 	.word	0x0000000a


	//----- nvinfo : EIATTR_FRAME_SIZE
	.align		4
.L_41:
        /*000c*/ 	.byte	0x04, 0x11
        /*000e*/ 	.short	(.L_43 - .L_42)
	.align		4
.L_42:
        /*0010*/ 	.word	index@(_Z6kernelPi)
        /*0014*/ 	.word	0x00000000


	//----- nvinfo : EIATTR_REGCOUNT
	.align		4
.L_43:
        /*0018*/ 	.byte	0x04, 0x2f
        /*001a*/ 	.short	(.L_45 - .L_44)
	.align		4
.L_44:
        /*001c*/ 	.word	index@(_ZN3cub18CUB_300001_SM_10006detail11EmptyKernelIvEEvv)
        /*0020*/ 	.word	0x00000004


	//----- nvinfo : EIATTR_FRAME_SIZE
	.align		4
.L_45:
        /*0024*/ 	.byte	0x04, 0x11
        /*0026*/ 	.short	(.L_47 - .L_46)
	.align		4
.L_46:
        /*0028*/ 	.word	index@(_ZN3cub18CUB_300001_SM_10006detail11EmptyKernelIvEEvv)
        /*002c*/ 	.word	0x00000000


	//----- nvinfo : EIATTR_MIN_STACK_SIZE
	.align		4
.L_47:
        /*0030*/ 	.byte	0x04, 0x12
        /*0032*/ 	.short	(.L_49 - .L_48)
	.align		4
.L_48:
        /*0034*/ 	.word	index@(_ZN3cub18CUB_300001_SM_10006detail11EmptyKernelIvEEvv)
        /*0038*/ 	.word	0x00000000


	//----- nvinfo : EIATTR_MIN_STACK_SIZE
	.align		4
.L_49:
        /*003c*/ 	.byte	0x04, 0x12
        /*003e*/ 	.short	(.L_51 - .L_50)
	.align		4
.L_50:
        /*0040*/ 	.word	index@(_Z6kernelPi)
        /*0044*/ 	.word	0x00000000
.L_51:


//--------------------- .nv.compat                --------------------------
	.section	.nv.compat,"",@"SHT_CUDA_COMPAT_INFO"
	.align	4
        /*0000*/ 	.byte	0x02, 0x09, 0x00, 0x00, 0x02, 0x02, 0x01, 0x00, 0x02, 0x05, 0x05, 0x00, 0x03, 0x07, 0x01, 0x01
        /*0010*/ 	.byte	0x02, 0x03, 0x00, 0x00, 0x02, 0x06, 0x01, 0x00, 0x04, 0x0b, 0x08, 0x00, 0x09, 0x00, 0x00, 0x00
        /*0020*/ 	.byte	0x00, 0x00, 0x00, 0x00


//--------------------- .nv.info._ZN3cub18CUB_300001_SM_10006detail11EmptyKernelIvEEvv --------------------------
	.section	.nv.info._ZN3cub18CUB_300001_SM_10006detail11EmptyKernelIvEEvv,"",@"SHT_CUDA_INFO"
	.sectionflags	@""
	.align	4


	//----- nvinfo : EIATTR_CUDA_API_VERSION
	.align		4
        /*0000*/ 	.byte	0x04, 0x37
        /*0002*/ 	.short	(.L_53 - .L_52)
.L_52:
        /*0004*/ 	.word	0x00000082


	//----- nvinfo : EIATTR_SPARSE_MMA_MASK
	.align		4
.L_53:
        /*0008*/ 	.byte	0x03, 0x50
        /*000a*/ 	.short	0x0000


	//----- nvinfo : EIATTR_MAXREG_COUNT
	.align		4
        /*000c*/ 	.byte	0x03, 0x1b
        /*000e*/ 	.short	0x00ff


	//----- nvinfo : EIATTR_MERCURY_ISA_VERSION
	.align		4
        /*0010*/ 	.byte	0x03, 0x5f
        /*0012*/ 	.short	0x0101


	//----- nvinfo : EIATTR_VRC_CTA_INIT_COUNT
	.align		4
        /*0014*/ 	.byte	0x02, 0x4a
	.zero		1
	.zero		1


	//----- nvinfo : EIATTR_EXIT_INSTR_OFFSETS
	.align		4
        /*0018*/ 	.byte	0x04, 0x1c
        /*001a*/ 	.short	(.L_55 - .L_54)


	//   ....[0]....
.L_54:
        /*001c*/ 	.word	0x00000010


	//----- nvinfo : EIATTR_SW_WAR
	.align		4
.L_55:
        /*0020*/ 	.byte	0x04, 0x36
        /*0022*/ 	.short	(.L_57 - .L_56)
.L_56:
        /*0024*/ 	.word	0x00000008
.L_57:


//--------------------- .nv.info._Z6kernelPi      --------------------------
	.section	.nv.info._Z6kernelPi,"",@"SHT_CUDA_INFO"
	.sectionflags	@""
	.align	4


	//----- nvinfo : EIATTR_CUDA_API_VERSION
	.align		4
        /*0000*/ 	.byte	0x04, 0x37
        /*0002*/ 	.short	(.L_59 - .L_58)
.L_58:
        /*0004*/ 	.word	0x00000082


	//----- nvinfo : EIATTR_KPARAM_INFO
	.align		4
.L_59:
        /*0008*/ 	.byte	0x04, 0x17
        /*000a*/ 	.short	(.L_61 - .L_60)
.L_60:
        /*000c*/ 	.word	0x00000000
        /*0010*/ 	.short	0x0000
        /*0012*/ 	.short	0x0000
        /*0014*/ 	.byte	0x00, 0xf5, 0x21, 0x00


	//----- nvinfo : EIATTR_SPARSE_MMA_MASK
	.align		4
.L_61:
        /*0018*/ 	.byte	0x03, 0x50
        /*001a*/ 	.short	0x0000


	//----- nvinfo : EIATTR_MAXREG_COUNT
	.align		4
        /*001c*/ 	.byte	0x03, 0x1b
        /*001e*/ 	.short	0x00ff


	//----- nvinfo : EIATTR_MERCURY_ISA_VERSION
	.align		4
        /*0020*/ 	.byte	0x03, 0x5f
        /*0022*/ 	.short	0x0101


	//----- nvinfo : EIATTR_VRC_CTA_INIT_COUNT
	.align		4
        /*0024*/ 	.byte	0x02, 0x4a
	.zero		1
	.zero		1


	//----- nvinfo : EIATTR_EXIT_INSTR_OFFSETS
	.align		4
        /*0028*/ 	.byte	0x04, 0x1c
        /*002a*/ 	.short	(.L_63 - .L_62)


	//   ....[0]....
.L_62:
        /*002c*/ 	.word	0x000000f0


	//----- nvinfo : EIATTR_CBANK_PARAM_SIZE
	.align		4
.L_63:
        /*0030*/ 	.byte	0x03, 0x19
        /*0032*/ 	.short	0x0008


	//----- nvinfo : EIATTR_PARAM_CBANK
	.align		4
        /*0034*/ 	.byte	0x04, 0x0a
        /*0036*/ 	.short	(.L_65 - .L_64)
	.align		4
.L_64:
        /*0038*/ 	.word	index@(.nv.constant0._Z6kernelPi)
        /*003c*/ 	.short	0x0380
        /*003e*/ 	.short	0x0008


	//----- nvinfo : EIATTR_SW_WAR
	.align		4
.L_65:
        /*0040*/ 	.byte	0x04, 0x36
        /*0042*/ 	.short	(.L_67 - .L_66)
.L_66:
        /*0044*/ 	.word	0x00000008
.L_67:


//--------------------- .nv.callgraph             --------------------------
	.section	.nv.callgraph,"",@"SHT_CUDA_CALLGRAPH"
	.align	4
	.sectionentsize	8
	.align		4
        /*0000*/ 	.word	0x00000000
	.align		4
        /*0004*/ 	.word	0xffffffff
	.align		4
        /*0008*/ 	.word	0x00000000
	.align		4
        /*000c*/ 	.word	0xfffffffe
	.align		4
        /*0010*/ 	.word	0x00000000
	.align		4
        /*0014*/ 	.word	0xfffffffd
	.align		4
        /*0018*/ 	.word	0x00000000
	.align		4
        /*001c*/ 	.word	0xfffffffc


//--------------------- .nv.constant4             --------------------------
	.section	.nv.constant4,"a",@progbits
	.align	8
	.align		8
.nv.constant4:
        /*0000*/ 	.dword	_ZN34_INTERNAL_aeebbb10_4_k_cu_84db3c434cuda3std3__45__cpo5beginE
	.align		8
        /*0008*/ 	.dword	_ZN34_INTERNAL_aeebbb10_4_k_cu_84db3c434cuda3std3__45__cpo3endE
	.align		8
        /*0010*/ 	.dword	_ZN34_INTERNAL_aeebbb10_4_k_cu_84db3c434cuda3std3__45__cpo6cbeginE
	.align		8
        /*0018*/ 	.dword	_ZN34_INTERNAL_aeebbb10_4_k_cu_84db3c434cuda3std3__45__cpo4cendE
	.align		8
        /*0020*/ 	.dword	_ZN34_INTERNAL_aeebbb10_4_k_cu_84db3c434cuda3std3__45__cpo6rbeginE
	.align		8
        /*0028*/ 	.dword	_ZN34_INTERNAL_aeebbb10_4_k_cu_84db3c434cuda3std3__45__cpo4rendE
	.align		8
        /*0030*/ 	.dword	_ZN34_INTERNAL_aeebbb10_4_k_cu_84db3c434cuda3std3__45__cpo7crbeginE
	.align		8
        /*0038*/ 	.dword	_ZN34_INTERNAL_aeebbb10_4_k_cu_84db3c434cuda3std3__45__cpo5crendE
	.align		8
        /*0040*/ 	.dword	_ZN34_INTERNAL_aeebbb10_4_k_cu_84db3c434cuda3std3__436_GLOBAL__N__aeebbb10_4_k_cu_84db3c436ignoreE
	.align		8
        /*0048*/ 	.dword	_ZN34_INTERNAL_aeebbb10_4_k_cu_84db3c434cuda3std3__419piecewise_constructE
	.align		8
        /*0050*/ 	.dword	_ZN34_INTERNAL_aeebbb10_4_k_cu_84db3c434cuda3std3__48in_placeE
	.align		8
        /*0058*/ 	.dword	_ZN34_INTERNAL_aeebbb10_4_k_cu_84db3c434cuda3std3__420unreachable_sentinelE
	.align		8
        /*0060*/ 	.dword	_ZN34_INTERNAL_aeebbb10_4_k_cu_84db3c434cuda3std3__47nulloptE
	.align		8
        /*0068*/ 	.dword	_ZN34_INTERNAL_aeebbb10_4_k_cu_84db3c434cuda3std3__48unexpectE
	.align		8
        /*0070*/ 	.dword	_ZN34_INTERNAL_aeebbb10_4_k_cu_84db3c434cuda3std6ranges3__45__cpo4swapE
	.align		8
        /*0078*/ 	.dword	_ZN34_INTERNAL_aeebbb10_4_k_cu_84db3c434cuda3std6ranges3__45__cpo9iter_moveE
	.align		8
        /*0080*/ 	.dword	_ZN34_INTERNAL_aeebbb10_4_k_cu_84db3c434cuda3std6ranges3__45__cpo5beginE
	.align		8
        /*0088*/ 	.dword	_ZN34_INTERNAL_aeebbb10_4_k_cu_84db3c434cuda3std6ranges3__45__cpo3endE
	.align		8
        /*0090*/ 	.dword	_ZN34_INTERNAL_aeebbb10_4_k_cu_84db3c434cuda3std6ranges3__45__cpo6cbeginE
	.align		8
        /*0098*/ 	.dword	_ZN34_INTERNAL_aeebbb10_4_k_cu_84db3c434cuda3std6ranges3__45__cpo4cendE
	.align		8
        /*00a0*/ 	.dword	_ZN34_INTERNAL_aeebbb10_4_k_cu_84db3c434cuda3std6ranges3__45__cpo7advanceE
	.align		8
        /*00a8*/ 	.dword	_ZN34_INTERNAL_aeebbb10_4_k_cu_84db3c434cuda3std6ranges3__45__cpo9iter_swapE
	.align		8
        /*00b0*/ 	.dword	_ZN34_INTERNAL_aeebbb10_4_k_cu_84db3c434cuda3std6ranges3__45__cpo4nextE
	.align		8
        /*00b8*/ 	.dword	_ZN34_INTERNAL_aeebbb10_4_k_cu_84db3c434cuda3std6ranges3__45__cpo4prevE
	.align		8
        /*00c0*/ 	.dword	_ZN34_INTERNAL_aeebbb10_4_k_cu_84db3c434cuda3std6ranges3__45__cpo4dataE
	.align		8
        /*00c8*/ 	.dword	_ZN34_INTERNAL_aeebbb10_4_k_cu_84db3c434cuda3std6ranges3__45__cpo5cdataE
	.align		8
        /*00d0*/ 	.dword	_ZN34_INTERNAL_aeebbb10_4_k_cu_84db3c434cuda3std6ranges3__45__cpo4sizeE
	.align		8
        /*00d8*/ 	.dword	_ZN34_INTERNAL_aeebbb10_4_k_cu_84db3c434cuda3std6ranges3__45__cpo5ssizeE
	.align		8
        /*00e0*/ 	.dword	_ZN34_INTERNAL_aeebbb10_4_k_cu_84db3c434cuda3std6ranges3__45__cpo8distanceE
	.align		8
        /*00e8*/ 	.dword	_ZN34_INTERNAL_aeebbb10_4_k_cu_84db3c436thrust24THRUST_300001_SM_1000_NS6system6detail10sequential3seqE
	.align		8
        /*00f0*/ 	.dword	_ZN34_INTERNAL_aeebbb10_4_k_cu_84db3c436thrust24THRUST_300001_SM_1000_NS12placeholders2_1E
	.align		8
        /*00f8*/ 	.dword	_ZN34_INTERNAL_aeebbb10_4_k_cu_84db3c436thrust24THRUST_300001_SM_1000_NS12placeholders2_2E
	.align		8
        /*0100*/ 	.dword	_ZN34_INTERNAL_aeebbb10_4_k_cu_84db3c436thrust24THRUST_300001_SM_1000_NS12placeholders2_3E
	.align		8
        /*0108*/ 	.dword	_ZN34_INTERNAL_aeebbb10_4_k_cu_84db3c436thrust24THRUST_300001_SM_1000_NS12placeholders2_4E
	.align		8
        /*0110*/ 	.dword	_ZN34_INTERNAL_aeebbb10_4_k_cu_84db3c436thrust24THRUST_300001_SM_1000_NS12placeholders2_5E
	.align		8
        /*0118*/ 	.dword	_ZN34_INTERNAL_aeebbb10_4_k_cu_84db3c436thrust24THRUST_300001_SM_1000_NS12placeholders2_6E
	.align		8
        /*0120*/ 	.dword	_ZN34_INTERNAL_aeebbb10_4_k_cu_84db3c436thrust24THRUST_300001_SM_1000_NS12placeholders2_7E
	.align		8
        /*0128*/ 	.dword	_ZN34_INTERNAL_aeebbb10_4_k_cu_84db3c436thrust24THRUST_300001_SM_1000_NS12placeholders2_8E
	.align		8
        /*0130*/ 	.dword	_ZN34_INTERNAL_aeebbb10_4_k_cu_84db3c436thrust24THRUST_300001_SM_1000_NS12placeholders2_9E
	.align		8
        /*0138*/ 	.dword	_ZN34_INTERNAL_aeebbb10_4_k_cu_84db3c436thrust24THRUST_300001_SM_1000_NS12placeholders3_10E


//--------------------- .text._ZN3cub18CUB_300001_SM_10006detail11EmptyKernelIvEEvv --------------------------
	.section	.text._ZN3cub18CUB_300001_SM_10006detail11EmptyKernelIvEEvv,"ax",@progbits
	.align	128
        .global         _ZN3cub18CUB_300001_SM_10006detail11EmptyKernelIvEEvv
        .type           _ZN3cub18CUB_300001_SM_10006detail11EmptyKernelIvEEvv,@function
        .size           _ZN3cub18CUB_300001_SM_10006detail11EmptyKernelIvEEvv,(.L_x_2 - _ZN3cub18CUB_300001_SM_10006detail11EmptyKernelIvEEvv)
        .other          _ZN3cub18CUB_300001_SM_10006detail11EmptyKernelIvEEvv,@"STO_CUDA_ENTRY STV_DEFAULT"
_ZN3cub18CUB_300001_SM_10006detail11EmptyKernelIvEEvv:
.text._ZN3cub18CUB_300001_SM_10006detail11EmptyKernelIvEEvv:
[----:B------:R-:W-:Y:S01]  /*0000*/  LDC R1, c[0x0][0x37c] ;  /* 0x0000df00ff017b82 */ /* 0x000fe20000000800 */
[----:B------:R-:W-:Y:S05]  /*0010*/  EXIT ;  /* 0x000000000000794d */ /* 0x000fea0003800000 */
.L_x_0:
[----:B------:R-:W-:-:S00]  /*0020*/  BRA `(.L_x_0) ;  /* 0xfffffffc00fc7947 */ /* 0x000fc0000383ffff */
[----:B------:R-:W-:-:S00]  /*0030*/  NOP ;  /* 0x0000000000007918 */ /* 0x000fc00000000000 */
        /* <DEDUP_REMOVED lines=12> */
.L_x_2:


//--------------------- .text._Z6kernelPi         --------------------------
	.section	.text._Z6kernelPi,"ax",@progbits
	.align	128
        .global         _Z6kernelPi
        .type           _Z6kernelPi,@function
        .size           _Z6kernelPi,(.L_x_3 - _Z6kernelPi)
        .other          _Z6kernelPi,@"STO_CUDA_ENTRY STV_DEFAULT"
_Z6kernelPi:
.text._Z6kernelPi:
[----:B------:R-:W-:Y:S01]  /*0000*/  LDC R1, c[0x0][0x37c] ;  /* 0x0000df00ff017b82 */ /* 0x000fe20000000800 */
[----:B------:R-:W0:Y:S07]  /*0010*/  LDCU UR6, c[0x0][0x360] ;  /* 0x00006c00ff0677ac */ /* 0x000e2e0008000800 */
[----:B------:R-:W1:Y:S01]  /*0020*/  LDC R5, c[0x0][0x364] ;  /* 0x0000d900ff057b82 */ /* 0x000e620000000800 */
[----:B------:R-:W0:Y:S01]  /*0030*/  S2R R4, SR_TID.Y ;  /* 0x0000000000047919 */ /* 0x000e220000002200 */
[----:B------:R-:W2:Y:S01]  /*0040*/  LDCU.64 UR4, c[0x0][0x358] ;  /* 0x00006b00ff0477ac */ /* 0x000ea20008000a00 */
[----:B------:R-:W0:Y:S05]  /*0050*/  S2R R7, SR_TID.X ;  /* 0x0000000000077919 */ /* 0x000e2a0000002100 */
[----:B------:R-:W3:Y:S01]  /*0060*/  LDC R6, c[0x0][0x368] ;  /* 0x0000da00ff067b82 */ /* 0x000ee20000000800 */
[----:B------:R-:W4:Y:S07]  /*0070*/  S2R R0, SR_TID.Z ;  /* 0x0000000000007919 */ /* 0x000f2e0000002300 */
[----:B------:R-:W2:Y:S01]  /*0080*/  LDC.64 R2, c[0x0][0x380] ;  /* 0x0000e000ff027b82 */ /* 0x000ea20000000a00 */
[----:B-1----:R-:W-:-:S02]  /*0090*/  ISETP.NE.AND P1, PT, R5, 0x1, PT ;  /* 0x000000010500780c */ /* 0x002fc40003f25270 */
[----:B---3--:R-:W-:-:S11]  /*00a0*/  ISETP.NE.AND P0, PT, R6, 0x1, PT ;  /* 0x000000010600780c */ /* 0x008fd60003f05270 */
[----:B0-----:R-:W-:Y:S02]  /*00b0*/  @P1 IMAD R7, R4, UR6, R7 ;  /* 0x0000000604071c24 */ /* 0x001fe4000f8e0207 */
[----:B----4-:R-:W-:-:S04]  /*00c0*/  IMAD R0, R0, UR6, RZ ;  /* 0x0000000600007c24 */ /* 0x010fc8000f8e02ff */
[----:B------:R-:W-:-:S05]  /*00d0*/  @P0 IMAD R7, R0, R5, R7 ;  /* 0x0000000500070224 */ /* 0x000fca00078e0207 */
[----:B--2---:R-:W-:Y:S01]  /*00e0*/  STG.E desc[UR4][R2.64], R7 ;  /* 0x0000000702007986 */ /* 0x004fe2000c101904 */
[----:B------:R-:W-:Y:S05]  /*00f0*/  EXIT ;  /* 0x000000000000794d */ /* 0x000fea0003800000 */
.L_x_1:
        /* <DEDUP_REMOVED lines=16> */
.L_x_3:


//--------------------- .nv.shared.reserved.0     --------------------------
	.section	.nv.shared.reserved.0,"aw",@nobits
	.weak		__nv_reservedSMEM_offset_0_alias
	.size		__nv_reservedSMEM_offset_0_alias, 0, 64
	.other		__nv_reservedSMEM_offset_0_alias,@"STO_CUDA_RESERVED_SHARED STV_DEFAULT"
__nv_reservedSMEM_offset_0_alias:
	.zero		0
	.zero		64


//--------------------- .nv.global                --------------------------
	.section	.nv.global,"aw",@nobits
.nv.global:
	.type		_ZN34_INTERNAL_aeebbb10_4_k_cu_84db3c436thrust24THRUST_300001_SM_1000_NS12placeholders2_5E,@object
	.size		_ZN34_INTERNAL_aeebbb10_4_k_cu_84db3c436thrust24THRUST_300001_SM_1000_NS12placeholders2_5E,(_ZN34_INTERNAL_aeebbb10_4_k_cu_84db3c434cuda3std3__45__cpo6cbeginE - _ZN34_INTERNAL_aeebbb10_4_k_cu_84db3c436thrust24THRUST_300001_SM_1000_NS12placeholders2_5E)
_ZN34_INTERNAL_aeebbb10_4_k_cu_84db3c436thrust24THRUST_300001_SM_1000_NS12placeholders2_5E:
	.zero		1
	.type		_ZN34_INTERNAL_aeebbb10_4_k_cu_84db3c434cuda3std3__45__cpo6cbeginE,@object
	.size		_ZN34_INTERNAL_aeebbb10_4_k_cu_84db3c434cuda3std3__45__cpo6cbeginE,(_ZN34_INTERNAL_aeebbb10_4_k_cu_84db3c434cuda3std6ranges3__45__cpo6cbeginE - _ZN34_INTERNAL_aeebbb10_4_k_cu_84db3c434cuda3std3__45__cpo6cbeginE)
_ZN34_INTERNAL_aeebbb10_4_k_cu_84db3c434cuda3std3__45__cpo6cbeginE:
	.zero		1
	.type		_ZN34_INTERNAL_aeebbb10_4_k_cu_84db3c434cuda3std6ranges3__45__cpo6cbeginE,@object
	.size		_ZN34_INTERNAL_aeebbb10_4_k_cu_84db3c434cuda3std6ranges3__45__cpo6cbeginE,(_ZN34_INTERNAL_aeebbb10_4_k_cu_84db3c434cuda3std3__48in_placeE - _ZN34_INTERNAL_aeebbb10_4_k_cu_84db3c434cuda3std6ranges3__45__cpo6cbeginE)
_ZN34_INTERNAL_aeebbb10_4_k_cu_84db3c434cuda3std6ranges3__45__cpo6cbeginE:
	.zero		1
	.type		_ZN34_INTERNAL_aeebbb10_4_k_cu_84db3c434cuda3std3__48in_placeE,@object
	.size		_ZN34_INTERNAL_aeebbb10_4_k_cu_84db3c434cuda3std3__48in_placeE,(_ZN34_INTERNAL_aeebbb10_4_k_cu_84db3c434cuda3std6ranges3__45__cpo4sizeE - _ZN34_INTERNAL_aeebbb10_4_k_cu_84db3c434cuda3std3__48in_placeE)
_ZN34_INTERNAL_aeebbb10_4_k_cu_84db3c434cuda3std3__48in_placeE:
	.zero		1
	.type		_ZN34_INTERNAL_aeebbb10_4_k_cu_84db3c434cuda3std6ranges3__45__cpo4sizeE,@object
	.size		_ZN34_INTERNAL_aeebbb10_4_k_cu_84db3c434cuda3std6ranges3__45__cpo4sizeE,(_ZN34_INTERNAL_aeebbb10_4_k_cu_84db3c436thrust24THRUST_300001_SM_1000_NS12placeholders2_9E - _ZN34_INTERNAL_aeebbb10_4_k_cu_84db3c434cuda3std6ranges3__45__cpo4sizeE)
_ZN34_INTERNAL_aeebbb10_4_k_cu_84db3c434cuda3std6ranges3__45__cpo4sizeE:
	.zero		1
	.type		_ZN34_INTERNAL_aeebbb10_4_k_cu_84db3c436thrust24THRUST_300001_SM_1000_NS12placeholders2_9E,@object
	.size		_ZN34_INTERNAL_aeebbb10_4_k_cu_84db3c436thrust24THRUST_300001_SM_1000_NS12placeholders2_9E,(_ZN34_INTERNAL_aeebbb10_4_k_cu_84db3c434cuda3std3__45__cpo7crbeginE - _ZN34_INTERNAL_aeebbb10_4_k_cu_84db3c436thrust24THRUST_300001_SM_1000_NS12placeholders2_9E)
_ZN34_INTERNAL_aeebbb10_4_k_cu_84db3c436thrust24THRUST_300001_SM_1000_NS12placeholders2_9E:
	.zero		1
	.type		_ZN34_INTERNAL_aeebbb10_4_k_cu_84db3c434cuda3std3__45__cpo7crbeginE,@object
	.size		_ZN34_INTERNAL_aeebbb10_4_k_cu_84db3c434cuda3std3__45__cpo7crbeginE,(_ZN34_INTERNAL_aeebbb10_4_k_cu_84db3c434cuda3std6ranges3__45__cpo4nextE - _ZN34_INTERNAL_aeebbb10_4_k_cu_84db3c434cuda3std3__45__cpo7crbeginE)
_ZN34_INTERNAL_aeebbb10_4_k_cu_84db3c434cuda3std3__45__cpo7crbeginE:
	.zero		1
	.type		_ZN34_INTERNAL_aeebbb10_4_k_cu_84db3c434cuda3std6ranges3__45__cpo4nextE,@object
	.size		_ZN34_INTERNAL_aeebbb10_4_k_cu_84db3c434cuda3std6ranges3__45__cpo4nextE,(_ZN34_INTERNAL_aeebbb10_4_k_cu_84db3c434cuda3std6ranges3__45__cpo4swapE - _ZN34_INTERNAL_aeebbb10_4_k_cu_84db3c434cuda3std6ranges3__45__cpo4nextE)
_ZN34_INTERNAL_aeebbb10_4_k_cu_84db3c434cuda3std6ranges3__45__cpo4nextE:
	.zero		1
	.type		_ZN34_INTERNAL_aeebbb10_4_k_cu_84db3c434cuda3std6ranges3__45__cpo4swapE,@object
	.size		_ZN34_INTERNAL_aeebbb10_4_k_cu_84db3c434cuda3std6ranges3__45__cpo4swapE,(_ZN34_INTERNAL_aeebbb10_4_k_cu_84db3c436thrust24THRUST_300001_SM_1000_NS12placeholders2_1E - _ZN34_INTERNAL_aeebbb10_4_k_cu_84db3c434cuda3std6ranges3__45__cpo4swapE)
_ZN34_INTERNAL_aeebbb10_4_k_cu_84db3c434cuda3std6ranges3__45__cpo4swapE:
	.zero		1
	.type		_ZN34_INTERNAL_aeebbb10_4_k_cu_84db3c436thrust24THRUST_300001_SM_1000_NS12placeholders2_1E,@object
	.size		_ZN34_INTERNAL_aeebbb10_4_k_cu_84db3c436thrust24THRUST_300001_SM_1000_NS12placeholders2_1E,(_ZN34_INTERNAL_aeebbb10_4_k_cu_84db3c436thrust24THRUST_300001_SM_1000_NS12placeholders2_3E - _ZN34_INTERNAL_aeebbb10_4_k_cu_84db3c436thrust24THRUST_300001_SM_1000_NS12placeholders2_1E)
_ZN34_INTERNAL_aeebbb10_4_k_cu_84db3c436thrust24THRUST_300001_SM_1000_NS12placeholders2_1E:
	.zero		1
	.type		_ZN34_INTERNAL_aeebbb10_4_k_cu_84db3c436thrust24THRUST_300001_SM_1000_NS12placeholders2_3E,@object
	.size		_ZN34_INTERNAL_aeebbb10_4_k_cu_84db3c436thrust24THRUST_300001_SM_1000_NS12placeholders2_3E,(_ZN34_INTERNAL_aeebbb10_4_k_cu_84db3c434cuda3std3__45__cpo5beginE - _ZN34_INTERNAL_aeebbb10_4_k_cu_84db3c436thrust24THRUST_300001_SM_1000_NS12placeholders2_3E)
_ZN34_INTERNAL_aeebbb10_4_k_cu_84db3c436thrust24THRUST_300001_SM_1000_NS12placeholders2_3E:
	.zero		1
	.type		_ZN34_INTERNAL_aeebbb10_4_k_cu_84db3c434cuda3std3__45__cpo5beginE,@object
	.size		_ZN34_INTERNAL_aeebbb10_4_k_cu_84db3c434cuda3std3__45__cpo5beginE,(_ZN34_INTERNAL_aeebbb10_4_k_cu_84db3c434cuda3std6ranges3__45__cpo5beginE - _ZN34_INTERNAL_aeebbb10_4_k_cu_84db3c434cuda3std3__45__cpo5beginE)
_ZN34_INTERNAL_aeebbb10_4_k_cu_84db3c434cuda3std3__45__cpo5beginE:
	.zero		1
	.type		_ZN34_INTERNAL_aeebbb10_4_k_cu_84db3c434cuda3std6ranges3__45__cpo5beginE,@object
	.size		_ZN34_INTERNAL_aeebbb10_4_k_cu_84db3c434cuda3std6ranges3__45__cpo5beginE,(_ZN34_INTERNAL_aeebbb10_4_k_cu_84db3c434cuda3std3__436_GLOBAL__N__aeebbb10_4_k_cu_84db3c436ignoreE - _ZN34_INTERNAL_aeebbb10_4_k_cu_84db3c434cuda3std6ranges3__45__cpo5beginE)
_ZN34_INTERNAL_aeebbb10_4_k_cu_84db3c434cuda3std6ranges3__45__cpo5beginE:
	.zero		1
	.type		_ZN34_INTERNAL_aeebbb10_4_k_cu_84db3c434cuda3std3__436_GLOBAL__N__aeebbb10_4_k_cu_84db3c436ignoreE,@object
	.size		_ZN34_INTERNAL_aeebbb10_4_k_cu_84db3c434cuda3std3__436_GLOBAL__N__aeebbb10_4_k_cu_84db3c436ignoreE,(_ZN34_INTERNAL_aeebbb10_4_k_cu_84db3c434cuda3std6ranges3__45__cpo4dataE - _ZN34_INTERNAL_aeebbb10_4_k_cu_84db3c434cuda3std3__436_GLOBAL__N__aeebbb10_4_k_cu_84db3c436ignoreE)
_ZN34_INTERNAL_aeebbb10_4_k_cu_84db3c434cuda3std3__436_GLOBAL__N__aeebbb10_4_k_cu_84db3c436ignoreE:
	.zero		1
	.type		_ZN34_INTERNAL_aeebbb10_4_k_cu_84db3c434cuda3std6ranges3__45__cpo4dataE,@object
	.size		_ZN34_INTERNAL_aeebbb10_4_k_cu_84db3c434cuda3std6ranges3__45__cpo4dataE,(_ZN34_INTERNAL_aeebbb10_4_k_cu_84db3c436thrust24THRUST_300001_SM_1000_NS12placeholders2_7E - _ZN34_INTERNAL_aeebbb10_4_k_cu_84db3c434cuda3std6ranges3__45__cpo4dataE)
_ZN34_INTERNAL_aeebbb10_4_k_cu_84db3c434cuda3std6ranges3__45__cpo4dataE:
	.zero		1
	.type		_ZN34_INTERNAL_aeebbb10_4_k_cu_84db3c436thrust24THRUST_300001_SM_1000_NS12placeholders2_7E,@object
	.size		_ZN34_INTERNAL_aeebbb10_4_k_cu_84db3c436thrust24THRUST_300001_SM_1000_NS12placeholders2_7E,(_ZN34_INTERNAL_aeebbb10_4_k_cu_84db3c434cuda3std3__45__cpo6rbeginE - _ZN34_INTERNAL_aeebbb10_4_k_cu_84db3c436thrust24THRUST_300001_SM_1000_NS12placeholders2_7E)
_ZN34_INTERNAL_aeebbb10_4_k_cu_84db3c436thrust24THRUST_300001_SM_1000_NS12placeholders2_7E:
	.zero		1
	.type		_ZN34_INTERNAL_aeebbb10_4_k_cu_84db3c434cuda3std3__45__cpo6rbeginE,@object
	.size		_ZN34_INTERNAL_aeebbb10_4_k_cu_84db3c434cuda3std3__45__cpo6rbeginE,(_ZN34_INTERNAL_aeebbb10_4_k_cu_84db3c434cuda3std6ranges3__45__cpo7advanceE - _ZN34_INTERNAL_aeebbb10_4_k_cu_84db3c434cuda3std3__45__cpo6rbeginE)
_ZN34_INTERNAL_aeebbb10_4_k_cu_84db3c434cuda3std3__45__cpo6rbeginE:
	.zero		1
	.type		_ZN34_INTERNAL_aeebbb10_4_k_cu_84db3c434cuda3std6ranges3__45__cpo7advanceE,@object
	.size		_ZN34_INTERNAL_aeebbb10_4_k_cu_84db3c434cuda3std6ranges3__45__cpo7advanceE,(_ZN34_INTERNAL_aeebbb10_4_k_cu_84db3c434cuda3std3__47nulloptE - _ZN34_INTERNAL_aeebbb10_4_k_cu_84db3c434cuda3std6ranges3__45__cpo7advanceE)
_ZN34_INTERNAL_aeebbb10_4_k_cu_84db3c434cuda3std6ranges3__45__cpo7advanceE:
	.zero		1
	.type		_ZN34_INTERNAL_aeebbb10_4_k_cu_84db3c434cuda3std3__47nulloptE,@object
	.size		_ZN34_INTERNAL_aeebbb10_4_k_cu_84db3c434cuda3std3__47nulloptE,(_ZN34_INTERNAL_aeebbb10_4_k_cu_84db3c434cuda3std6ranges3__45__cpo8distanceE - _ZN34_INTERNAL_aeebbb10_4_k_cu_84db3c434cuda3std3__47nulloptE)
_ZN34_INTERNAL_aeebbb10_4_k_cu_84db3c434cuda3std3__47nulloptE:
	.zero		1
	.type		_ZN34_INTERNAL_aeebbb10_4_k_cu_84db3c434cuda3std6ranges3__45__cpo8distanceE,@object
	.size		_ZN34_INTERNAL_aeebbb10_4_k_cu_84db3c434cuda3std6ranges3__45__cpo8distanceE,(_ZN34_INTERNAL_aeebbb10_4_k_cu_84db3c436thrust24THRUST_300001_SM_1000_NS12placeholders2_6E - _ZN34_INTERNAL_aeebbb10_4_k_cu_84db3c434cuda3std6ranges3__45__cpo8distanceE)
_ZN34_INTERNAL_aeebbb10_4_k_cu_84db3c434cuda3std6ranges3__45__cpo8distanceE:
	.zero		1
	.type		_ZN34_INTERNAL_aeebbb10_4_k_cu_84db3c436thrust24THRUST_300001_SM_1000_NS12placeholders2_6E,@object
	.size		_ZN34_INTERNAL_aeebbb10_4_k_cu_84db3c436thrust24THRUST_300001_SM_1000_NS12placeholders2_6E,(_ZN34_INTERNAL_aeebbb10_4_k_cu_84db3c434cuda3std3__45__cpo4cendE - _ZN34_INTERNAL_aeebbb10_4_k_cu_84db3c436thrust24THRUST_300001_SM_1000_NS12placeholders2_6E)
_ZN34_INTERNAL_aeebbb10_4_k_cu_84db3c436thrust24THRUST_300001_SM_1000_NS12placeholders2_6E:
	.zero		1
	.type		_ZN34_INTERNAL_aeebbb10_4_k_cu_84db3c434cuda3std3__45__cpo4cendE,@object
	.size		_ZN34_INTERNAL_aeebbb10_4_k_cu_84db3c434cuda3std3__45__cpo4cendE,(_ZN34_INTERNAL_aeebbb10_4_k_cu_84db3c434cuda3std6ranges3__45__cpo4cendE - _ZN34_INTERNAL_aeebbb10_4_k_cu_84db3c434cuda3std3__45__cpo4cendE)
_ZN34_INTERNAL_aeebbb10_4_k_cu_84db3c434cuda3std3__45__cpo4cendE:
	.zero		1
	.type		_ZN34_INTERNAL_aeebbb10_4_k_cu_84db3c434cuda3std6ranges3__45__cpo4cendE,@object
	.size		_ZN34_INTERNAL_aeebbb10_4_k_cu_84db3c434cuda3std6ranges3__45__cpo4cendE,(_ZN34_INTERNAL_aeebbb10_4_k_cu_84db3c434cuda3std3__420unreachable_sentinelE - _ZN34_INTERNAL_aeebbb10_4_k_cu_84db3c434cuda3std6ranges3__45__cpo4cendE)
_ZN34_INTERNAL_aeebbb10_4_k_cu_84db3c434cuda3std6ranges3__45__cpo4cendE:
	.zero		1
	.type		_ZN34_INTERNAL_aeebbb10_4_k_cu_84db3c434cuda3std3__420unreachable_sentinelE,@object
	.size		_ZN34_INTERNAL_aeebbb10_4_k_cu_84db3c434cuda3std3__420unreachable_sentinelE,(_ZN34_INTERNAL_aeebbb10_4_k_cu_84db3c434cuda3std6ranges3__45__cpo5ssizeE - _ZN34_INTERNAL_aeebbb10_4_k_cu_84db3c434cuda3std3__420unreachable_sentinelE)
_ZN34_INTERNAL_aeebbb10_4_k_cu_84db3c434cuda3std3__420unreachable_sentinelE:
	.zero		1
	.type		_ZN34_INTERNAL_aeebbb10_4_k_cu_84db3c434cuda3std6ranges3__45__cpo5ssizeE,@object
	.size		_ZN34_INTERNAL_aeebbb10_4_k_cu_84db3c434cuda3std6ranges3__45__cpo5ssizeE,(_ZN34_INTERNAL_aeebbb10_4_k_cu_84db3c436thrust24THRUST_300001_SM_1000_NS12placeholders3_10E - _ZN34_INTERNAL_aeebbb10_4_k_cu_84db3c434cuda3std6ranges3__45__cpo5ssizeE)
_ZN34_INTERNAL_aeebbb10_4_k_cu_84db3c434cuda3std6ranges3__45__cpo5ssizeE:
	.zero		1
	.type		_ZN34_INTERNAL_aeebbb10_4_k_cu_84db3c436thrust24THRUST_300001_SM_1000_NS12placeholders3_10E,@object
	.size		_ZN34_INTERNAL_aeebbb10_4_k_cu_84db3c436thrust24THRUST_300001_SM_1000_NS12placeholders3_10E,(_ZN34_INTERNAL_aeebbb10_4_k_cu_84db3c434cuda3std3__45__cpo5crendE - _ZN34_INTERNAL_aeebbb10_4_k_cu_84db3c436thrust24THRUST_300001_SM_1000_NS12placeholders3_10E)
_ZN34_INTERNAL_aeebbb10_4_k_cu_84db3c436thrust24THRUST_300001_SM_1000_NS12placeholders3_10E:
	.zero		1
	.type		_ZN34_INTERNAL_aeebbb10_4_k_cu_84db3c434cuda3std3__45__cpo5crendE,@object
	.size		_ZN34_INTERNAL_aeebbb10_4_k_cu_84db3c434cuda3std3__45__cpo5crendE,(_ZN34_INTERNAL_aeebbb10_4_k_cu_84db3c434cuda3std6ranges3__45__cpo4prevE - _ZN34_INTERNAL_aeebbb10_4_k_cu_84db3c434cuda3std3__45__cpo5crendE)
_ZN34_INTERNAL_aeebbb10_4_k_cu_84db3c434cuda3std3__45__cpo5crendE:
	.zero		1
	.type		_ZN34_INTERNAL_aeebbb10_4_k_cu_84db3c434cuda3std6ranges3__45__cpo4prevE,@object
	.size		_ZN34_INTERNAL_aeebbb10_4_k_cu_84db3c434cuda3std6ranges3__45__cpo4prevE,(_ZN34_INTERNAL_aeebbb10_4_k_cu_84db3c434cuda3std6ranges3__45__cpo9iter_moveE - _ZN34_INTERNAL_aeebbb10_4_k_cu_84db3c434cuda3std6ranges3__45__cpo4prevE)
_ZN34_INTERNAL_aeebbb10_4_k_cu_84db3c434cuda3std6ranges3__45__cpo4prevE:
	.zero		1
	.type		_ZN34_INTERNAL_aeebbb10_4_k_cu_84db3c434cuda3std6ranges3__45__cpo9iter_moveE,@object
	.size		_ZN34_INTERNAL_aeebbb10_4_k_cu_84db3c434cuda3std6ranges3__45__cpo9iter_moveE,(_ZN34_INTERNAL_aeebbb10_4_k_cu_84db3c436thrust24THRUST_300001_SM_1000_NS12placeholders2_2E - _ZN34_INTERNAL_aeebbb10_4_k_cu_84db3c434cuda3std6ranges3__45__cpo9iter_moveE)
_ZN34_INTERNAL_aeebbb10_4_k_cu_84db3c434cuda3std6ranges3__45__cpo9iter_moveE:
	.zero		1
	.type		_ZN34_INTERNAL_aeebbb10_4_k_cu_84db3c436thrust24THRUST_300001_SM_1000_NS12placeholders2_2E,@object
	.size		_ZN34_INTERNAL_aeebbb10_4_k_cu_84db3c436thrust24THRUST_300001_SM_1000_NS12placeholders2_2E,(_ZN34_INTERNAL_aeebbb10_4_k_cu_84db3c436thrust24THRUST_300001_SM_1000_NS12placeholders2_4E - _ZN34_INTERNAL_aeebbb10_4_k_cu_84db3c436thrust24THRUST_300001_SM_1000_NS12placeholders2_2E)
_ZN34_INTERNAL_aeebbb10_4_k_cu_84db3c436thrust24THRUST_300001_SM_1000_NS12placeholders2_2E:
	.zero		1
	.type		_ZN34_INTERNAL_aeebbb10_4_k_cu_84db3c436thrust24THRUST_300001_SM_1000_NS12placeholders2_4E,@object
	.size		_ZN34_INTERNAL_aeebbb10_4_k_cu_84db3c436thrust24THRUST_300001_SM_1000_NS12placeholders2_4E,(_ZN34_INTERNAL_aeebbb10_4_k_cu_84db3c434cuda3std3__45__cpo3endE - _ZN34_INTERNAL_aeebbb10_4_k_cu_84db3c436thrust24THRUST_300001_SM_1000_NS12placeholders2_4E)
_ZN34_INTERNAL_aeebbb10_4_k_cu_84db3c436thrust24THRUST_300001_SM_1000_NS12placeholders2_4E:
	.zero		1
	.type		_ZN34_INTERNAL_aeebbb10_4_k_cu_84db3c434cuda3std3__45__cpo3endE,@object
	.size		_ZN34_INTERNAL_aeebbb10_4_k_cu_84db3c434cuda3std3__45__cpo3endE,(_ZN34_INTERNAL_aeebbb10_4_k_cu_84db3c434cuda3std6ranges3__45__cpo3endE - _ZN34_INTERNAL_aeebbb10_4_k_cu_84db3c434cuda3std3__45__cpo3endE)
_ZN34_INTERNAL_aeebbb10_4_k_cu_84db3c434cuda3std3__45__cpo3endE:
	.zero		1
	.type		_ZN34_INTERNAL_aeebbb10_4_k_cu_84db3c434cuda3std6ranges3__45__cpo3endE,@object
	.size		_ZN34_INTERNAL_aeebbb10_4_k_cu_84db3c434cuda3std6ranges3__45__cpo3endE,(_ZN34_INTERNAL_aeebbb10_4_k_cu_84db3c434cuda3std3__419piecewise_constructE - _ZN34_INTERNAL_aeebbb10_4_k_cu_84db3c434cuda3std6ranges3__45__cpo3endE)
_ZN34_INTERNAL_aeebbb10_4_k_cu_84db3c434cuda3std6ranges3__45__cpo3endE:
	.zero		1
	.type		_ZN34_INTERNAL_aeebbb10_4_k_cu_84db3c434cuda3std3__419piecewise_constructE,@object
	.size		_ZN34_INTERNAL_aeebbb10_4_k_cu_84db3c434cuda3std3__419piecewise_constructE,(_ZN34_INTERNAL_aeebbb10_4_k_cu_84db3c434cuda3std6ranges3__45__cpo5cdataE - _ZN34_INTERNAL_aeebbb10_4_k_cu_84db3c434cuda3std3__419piecewise_constructE)
_ZN34_INTERNAL_aeebbb10_4_k_cu_84db3c434cuda3std3__419piecewise_constructE:
	.zero		1
	.type		_ZN34_INTERNAL_aeebbb10_4_k_cu_84db3c434cuda3std6ranges3__45__cpo5cdataE,@object
	.size		_ZN34_INTERNAL_aeebbb10_4_k_cu_84db3c434cuda3std6ranges3__45__cpo5cdataE,(_ZN34_INTERNAL_aeebbb10_4_k_cu_84db3c436thrust24THRUST_300001_SM_1000_NS12placeholders2_8E - _ZN34_INTERNAL_aeebbb10_4_k_cu_84db3c434cuda3std6ranges3__45__cpo5cdataE)
_ZN34_INTERNAL_aeebbb10_4_k_cu_84db3c434cuda3std6ranges3__45__cpo5cdataE:
	.zero		1
	.type		_ZN34_INTERNAL_aeebbb10_4_k_cu_84db3c436thrust24THRUST_300001_SM_1000_NS12placeholders2_8E,@object
	.size		_ZN34_INTERNAL_aeebbb10_4_k_cu_84db3c436thrust24THRUST_300001_SM_1000_NS12placeholders2_8E,(_ZN34_INTERNAL_aeebbb10_4_k_cu_84db3c434cuda3std3__45__cpo4rendE - _ZN34_INTERNAL_aeebbb10_4_k_cu_84db3c436thrust24THRUST_300001_SM_1000_NS12placeholders2_8E)
_ZN34_INTERNAL_aeebbb10_4_k_cu_84db3c436thrust24THRUST_300001_SM_1000_NS12placeholders2_8E:
	.zero		1
	.type		_ZN34_INTERNAL_aeebbb10_4_k_cu_84db3c434cuda3std3__45__cpo4rendE,@object
	.size		_ZN34_INTERNAL_aeebbb10_4_k_cu_84db3c434cuda3std3__45__cpo4rendE,(_ZN34_INTERNAL_aeebbb10_4_k_cu_84db3c434cuda3std6ranges3__45__cpo9iter_swapE - _ZN34_INTERNAL_aeebbb10_4_k_cu_84db3c434cuda3std3__45__cpo4rendE)
_ZN34_INTERNAL_aeebbb10_4_k_cu_84db3c434cuda3std3__45__cpo4rendE:
	.zero		1
	.type		_ZN34_INTERNAL_aeebbb10_4_k_cu_84db3c434cuda3std6ranges3__45__cpo9iter_swapE,@object
	.size		_ZN34_INTERNAL_aeebbb10_4_k_cu_84db3c434cuda3std6ranges3__45__cpo9iter_swapE,(_ZN34_INTERNAL_aeebbb10_4_k_cu_84db3c434cuda3std3__48unexpectE - _ZN34_INTERNAL_aeebbb10_4_k_cu_84db3c434cuda3std6ranges3__45__cpo9iter_swapE)
_ZN34_INTERNAL_aeebbb10_4_k_cu_84db3c434cuda3std6ranges3__45__cpo9iter_swapE:
	.zero		1
	.type		_ZN34_INTERNAL_aeebbb10_4_k_cu_84db3c434cuda3std3__48unexpectE,@object
	.size		_ZN34_INTERNAL_aeebbb10_4_k_cu_84db3c434cuda3std3__48unexpectE,(_ZN34_INTERNAL_aeebbb10_4_k_cu_84db3c436thrust24THRUST_300001_SM_1000_NS6system6detail10sequential3seqE - _ZN34_INTERNAL_aeebbb10_4_k_cu_84db3c434cuda3std3__48unexpectE)
_ZN34_INTERNAL_aeebbb10_4_k_cu_84db3c434cuda3std3__48unexpectE:
	.zero		1
	.type		_ZN34_INTERNAL_aeebbb10_4_k_cu_84db3c436thrust24THRUST_300001_SM_1000_NS6system6detail10sequential3seqE,@object
	.size		_ZN34_INTERNAL_aeebbb10_4_k_cu_84db3c436thrust24THRUST_300001_SM_1000_NS6system6detail10sequential3seqE,(.L_29 - _ZN34_INTERNAL_aeebbb10_4_k_cu_84db3c436thrust24THRUST_300001_SM_1000_NS6system6detail10sequential3seqE)
_ZN34_INTERNAL_aeebbb10_4_k_cu_84db3c436thrust24THRUST_300001_SM_1000_NS6system6detail10sequential3seqE:
	.zero		1
.L_29:


//--------------------- .nv.constant0._ZN3cub18CUB_300001_SM_10006detail11EmptyKernelIvEEvv --------------------------
	.section	.nv.constant0._ZN3cub18CUB_300001_SM_10006detail11EmptyKernelIvEEvv,"a",@progbits
	.sectionflags	@""
	.align	4
.nv.constant0._ZN3cub18CUB_300001_SM_10006detail11EmptyKernelIvEEvv:
	.zero		896


//--------------------- .nv.constant0._Z6kernelPi --------------------------
	.section	.nv.constant0._Z6kernelPi,"a",@progbits
	.sectionflags	@""
	.align	4
.nv.constant0._Z6kernelPi:
	.zero		904


//--------------------- SYMBOLS --------------------------

	.type		.nv.reservedSmem.offset0,@object
	.size		.nv.reservedSmem.offset0,0x4
